	.headerflags	@"EF_CUDA_TEXMODE_UNIFIED EF_CUDA_64BIT_ADDRESS EF_CUDA_ACCELERATORS EF_CUDA_SM90 EF_CUDA_VIRTUAL_SM(EF_CUDA_SM90)"
	.elftype	@"ET_EXEC"


//--------------------- .nv.info                  --------------------------
	.section	.nv.info,"",@"SHT_CUDA_INFO"
	.align	4


	//----- nvinfo : EIATTR_REGCOUNT
	.align		4
        /*0000*/ 	.byte	0x04, 0x2f
        /*0002*/ 	.short	(.L_1 - .L_0)
	.align		4
.L_0:
        /*0004*/ 	.word	index@(triton_poi_fused__to_copy__unsafe_index_add_arange_clamp_mul_sub_3)
        /*0008*/ 	.word	0x00000018


	//----- nvinfo : EIATTR_MIN_STACK_SIZE
	.align		4
.L_1:
        /*000c*/ 	.byte	0x04, 0x12
        /*000e*/ 	.short	(.L_3 - .L_2)
	.align		4
.L_2:
        /*0010*/ 	.word	index@(triton_poi_fused__to_copy__unsafe_index_add_arange_clamp_mul_sub_3)
        /*0014*/ 	.word	0x00000000


	//----- nvinfo : EIATTR_FRAME_SIZE
	.align		4
.L_3:
        /*0018*/ 	.byte	0x04, 0x11
        /*001a*/ 	.short	(.L_5 - .L_4)
	.align		4
.L_4:
        /*001c*/ 	.word	index@(triton_poi_fused__to_copy__unsafe_index_add_arange_clamp_mul_sub_3)
        /*0020*/ 	.word	0x00000000


	//----- nvinfo : EIATTR_MIN_STACK_SIZE
	.align		4
.L_5:
        /*0024*/ 	.byte	0x04, 0x12
        /*0026*/ 	.short	(.L_7 - .L_6)
	.align		4
.L_6:
        /*0028*/ 	.word	index@(triton_poi_fused__to_copy__unsafe_index_add_arange_clamp_mul_sub_3)
        /*002c*/ 	.word	0x00000000
.L_7:


//--------------------- .nv.info.triton_poi_fused__to_copy__unsafe_index_add_arange_clamp_mul_sub_3 --------------------------
	.section	.nv.info.triton_poi_fused__to_copy__unsafe_index_add_arange_clamp_mul_sub_3,"",@"SHT_CUDA_INFO"
	.sectionflags	@""
	.align	4


	//----- nvinfo : EIATTR_CUDA_API_VERSION
	.align		4
        /*0000*/ 	.byte	0x04, 0x37
        /*0002*/ 	.short	(.L_9 - .L_8)
.L_8:
        /*0004*/ 	.word	0x0000007c


	//----- nvinfo : EIATTR_KPARAM_INFO
	.align		4
.L_9:
        /*0008*/ 	.byte	0x04, 0x17
        /*000a*/ 	.short	(.L_11 - .L_10)
.L_10:
        /*000c*/ 	.word	0x00000000
        /*0010*/ 	.short	0x0002
        /*0012*/ 	.short	0x0010
        /*0014*/ 	.byte	0x00, 0xf0, 0x11, 0x00


	//----- nvinfo : EIATTR_KPARAM_INFO
	.align		4
.L_11:
        /*0018*/ 	.byte	0x04, 0x17
        /*001a*/ 	.short	(.L_13 - .L_12)
.L_12:
        /*001c*/ 	.word	0x00000000
        /*0020*/ 	.short	0x0001
        /*0022*/ 	.short	0x0008
        /*0024*/ 	.byte	0x00, 0xf4, 0x21, 0x00


	//----- nvinfo : EIATTR_KPARAM_INFO
	.align		4
.L_13:
        /*0028*/ 	.byte	0x04, 0x17
        /*002a*/ 	.short	(.L_15 - .L_14)
.L_14:
        /*002c*/ 	.word	0x00000000
        /*0030*/ 	.short	0x0000
        /*0032*/ 	.short	0x0000
        /*0034*/ 	.byte	0x00, 0xf4, 0x21, 0x00


	//----- nvinfo : EIATTR_SPARSE_MMA_MASK
	.align		4
.L_15:
        /*0038*/ 	.byte	0x03, 0x50
        /*003a*/ 	.short	0x0000


	//----- nvinfo : EIATTR_MAXREG_COUNT
	.align		4
        /*003c*/ 	.byte	0x03, 0x1b
        /*003e*/ 	.short	0x00ff


	//----- nvinfo : EIATTR_EXIT_INSTR_OFFSETS
	.align		4
        /*0040*/ 	.byte	0x04, 0x1c
        /*0042*/ 	.short	(.L_17 - .L_16)


	//   ....[0]....
.L_16:
        /*0044*/ 	.word	0x00000450


	//   ....[1]....
        /*0048*/ 	.word	0x00000470


	//----- nvinfo : EIATTR_REQNTID
	.align		4
.L_17:
        /*004c*/ 	.byte	0x04, 0x10
        /*004e*/ 	.short	(.L_19 - .L_18)
.L_18:
        /*0050*/ 	.word	0x00000080
        /*0054*/ 	.word	0x00000001
        /*0058*/ 	.word	0x00000001


	//----- nvinfo : EIATTR_CBANK_PARAM_SIZE
	.align		4
.L_19:
        /*005c*/ 	.byte	0x03, 0x19
        /*005e*/ 	.short	0x0014


	//----- nvinfo : EIATTR_PARAM_CBANK
	.align		4
        /*0060*/ 	.byte	0x04, 0x0a
        /*0062*/ 	.short	(.L_21 - .L_20)
	.align		4
.L_20:
        /*0064*/ 	.word	index@(.nv.constant0.triton_poi_fused__to_copy__unsafe_index_add_arange_clamp_mul_sub_3)
        /*0068*/ 	.short	0x0210
        /*006a*/ 	.short	0x0014


	//----- nvinfo : EIATTR_SW_WAR
	.align		4
.L_21:
        /*006c*/ 	.byte	0x04, 0x36
        /*006e*/ 	.short	(.L_23 - .L_22)
.L_22:
        /*0070*/ 	.word	0x00000008
.L_23:


//--------------------- .nv.callgraph             --------------------------
	.section	.nv.callgraph,"",@"SHT_CUDA_CALLGRAPH"
	.align	4
	.sectionentsize	8
	.align		4
        /*0000*/ 	.word	0x00000000
	.align		4
        /*0004*/ 	.word	0xffffffff
	.align		4
        /*0008*/ 	.word	0x00000000
	.align		4
        /*000c*/ 	.word	0xfffffffe
	.align		4
        /*0010*/ 	.word	0x00000000
	.align		4
        /*0014*/ 	.word	0xfffffffd
	.align		4
        /*0018*/ 	.word	0x00000000
	.align		4
        /*001c*/ 	.word	0xfffffffc


//--------------------- .text.triton_poi_fused__to_copy__unsafe_index_add_arange_clamp_mul_sub_3 --------------------------
	.section	.text.triton_poi_fused__to_copy__unsafe_index_add_arange_clamp_mul_sub_3,"ax",@progbits
	.align	128
        .global         triton_poi_fused__to_copy__unsafe_index_add_arange_clamp_mul_sub_3
        .type           triton_poi_fused__to_copy__unsafe_index_add_arange_clamp_mul_sub_3,@function
        .size           triton_poi_fused__to_copy__unsafe_index_add_arange_clamp_mul_sub_3,(.L_x_1 - triton_poi_fused__to_copy__unsafe_index_add_arange_clamp_mul_sub_3)
        .other          triton_poi_fused__to_copy__unsafe_index_add_arange_clamp_mul_sub_3,@"STO_CUDA_ENTRY STV_DEFAULT"
triton_poi_fused__to_copy__unsafe_index_add_arange_clamp_mul_sub_3:
.text.triton_poi_fused__to_copy__unsafe_index_add_arange_clamp_mul_sub_3:
[----:B------:R-:W0:Y:S02]  /*0000*/  LDC R1, c[0x0][0x28] ;  /* 0x00000a00ff017b82 */ /* 0x000e240000000800 */
[----:B------:R-:W1:Y:S01]  /*0010*/  S2R R4, SR_TID.X ;  /* 0x0000000000047919 */ /* 0x000e620000002100 */
[----:B------:R-:W-:Y:S01]  /*0020*/  IMAD.MOV.U32 R8, RZ, RZ, 0x10 ;  /* 0x00000010ff087424 */ /* 0x000fe200078e00ff */
[----:B------:R-:W-:Y:S01]  /*0030*/  ULDC.64 UR4, c[0x0][0x218] ;  /* 0x0000860000047ab9 */ /* 0x000fe20000000a00 */
[----:B------:R-:W-:Y:S01]  /*0040*/  IMAD.MOV.U32 R9, RZ, RZ, 0x0 ;  /* 0x00000000ff097424 */ /* 0x000fe200078e00ff */
[----:B------:R-:W2:Y:S01]  /*0050*/  S2R R13, SR_CTAID.X ;  /* 0x00000000000d7919 */ /* 0x000ea20000002500 */
[----:B------:R-:W-:Y:S02]  /*0060*/  IMAD.MOV.U32 R21, RZ, RZ, RZ ;  /* 0x000000ffff157224 */ /* 0x000fe400078e00ff */
[----:B------:R-:W-:Y:S01]  /*0070*/  IMAD.MOV.U32 R18, RZ, RZ, RZ ;  /* 0x000000ffff127224 */ /* 0x000fe200078e00ff */
[----:B-1----:R-:W-:-:S05]  /*0080*/  LOP3.LUT R4, R4, 0x7f, RZ, 0xc0, !PT ;  /* 0x0000007f04047812 */ /* 0x002fca00078ec0ff */
[----:B--2---:R-:W-:-:S05]  /*0090*/  IMAD R4, R13, 0x80, R4 ;  /* 0x000000800d047824 */ /* 0x004fca00078e0204 */
[----:B------:R-:W-:-:S04]  /*00a0*/  SHF.R.S32.HI R3, RZ, 0x1f, R4 ;  /* 0x0000001fff037819 */ /* 0x000fc80000011404 */
[----:B------:R-:W-:-:S04]  /*00b0*/  LEA.HI R3, R3, R4, RZ, 0x2 ;  /* 0x0000000403037211 */ /* 0x000fc800078f10ff */
[----:B------:R-:W-:Y:S02]  /*00c0*/  SHF.R.S32.HI R0, RZ, 0x2, R3 ;  /* 0x00000002ff007819 */ /* 0x000fe40000011403 */
[----:B------:R-:W-:Y:S02]  /*00d0*/  LOP3.LUT R3, R3, 0xfffffffc, RZ, 0xc0, !PT ;  /* 0xfffffffc03037812 */ /* 0x000fe400078ec0ff */
[----:B------:R-:W-:-:S03]  /*00e0*/  LEA.HI R2, R0, R0, RZ, 0x2 ;  /* 0x0000000000027211 */ /* 0x000fc600078f10ff */
[----:B------:R-:W-:Y:S01]  /*00f0*/  IMAD.MOV R3, RZ, RZ, -R3 ;  /* 0x000000ffff037224 */ /* 0x000fe200078e0a03 */
[----:B------:R-:W-:-:S04]  /*0100*/  LOP3.LUT R2, R2, 0xfffffffc, RZ, 0xc0, !PT ;  /* 0xfffffffc02027812 */ /* 0x000fc800078ec0ff */
[----:B------:R-:W-:Y:S01]  /*0110*/  VIADDMNMX R6, R4, R3, RZ, !PT ;  /* 0x0000000304067246 */ /* 0x000fe200078001ff */
[----:B------:R-:W-:Y:S02]  /*0120*/  IMAD.MOV R5, RZ, RZ, -R2 ;  /* 0x000000ffff057224 */ /* 0x000fe400078e0a02 */
[----:B------:R-:W1:Y:S01]  /*0130*/  LDC.64 R2, c[0x0][0x218] ;  /* 0x00008600ff027b82 */ /* 0x000e620000000a00 */
[----:B------:R-:W-:Y:S02]  /*0140*/  I2FP.F32.U32 R6, R6 ;  /* 0x0000000600067245 */ /* 0x000fe40000201000 */
[----:B------:R-:W-:Y:S02]  /*0150*/  VIADDMNMX R5, R0, R5, RZ, !PT ;  /* 0x0000000500057246 */ /* 0x000fe400078001ff */
[----:B------:R-:W2:Y:S02]  /*0160*/  F2I.TRUNC.NTZ R0, R6 ;  /* 0x0000000600007305 */ /* 0x000ea4000020f100 */
[----:B------:R-:W-:-:S06]  /*0170*/  I2FP.F32.U32 R5, R5 ;  /* 0x0000000500057245 */ /* 0x000fcc0000201000 */
[----:B------:R-:W3:Y:S01]  /*0180*/  F2I.TRUNC.NTZ R7, R5 ;  /* 0x0000000500077305 */ /* 0x000ee2000020f100 */
[----:B--2---:R-:W-:Y:S02]  /*0190*/  ISETP.LT.U32.AND P0, PT, R0, 0x2, PT ;  /* 0x000000020000780c */ /* 0x004fe40003f01070 */
[----:B------:R-:W-:-:S04]  /*01a0*/  SHF.R.S32.HI R10, RZ, 0x1f, R0 ;  /* 0x0000001fff0a7819 */ /* 0x000fc80000011400 */
[----:B------:R-:W-:Y:S02]  /*01b0*/  ISETP.LT.AND.EX P0, PT, R10, RZ, PT, P0 ;  /* 0x000000ff0a00720c */ /* 0x000fe40003f01300 */
[C---:B---3--:R-:W-:Y:S01]  /*01c0*/  VIMNMX R11, R7.reuse, 0x2, PT ;  /* 0x00000002070b7848 */ /* 0x048fe20003fe0100 */
[----:B------:R-:W-:Y:S01]  /*01d0*/  IMAD.SHL.U32 R19, R7, 0x4, RZ ;  /* 0x0000000407137824 */ /* 0x000fe200078e00ff */
[----:B------:R-:W-:-:S03]  /*01e0*/  SEL R14, R0, 0x2, P0 ;  /* 0x00000002000e7807 */ /* 0x000fc60000000000 */
[----:B------:R-:W-:Y:S01]  /*01f0*/  IMAD.WIDE R8, R11, 0x10, R8 ;  /* 0x000000100b087825 */ /* 0x000fe200078e0208 */
[----:B------:R-:W-:Y:S02]  /*0200*/  SHF.R.S32.HI R11, RZ, 0x18, R13 ;  /* 0x00000018ff0b7819 */ /* 0x000fe4000001140d */
[----:B------:R-:W-:Y:S02]  /*0210*/  SEL R13, R10, RZ, P0 ;  /* 0x000000ff0a0d7207 */ /* 0x000fe40000000000 */
[C---:B------:R-:W-:Y:S02]  /*0220*/  LEA R12, P1, R14.reuse, UR4, 0x2 ;  /* 0x000000040e0c7c11 */ /* 0x040fe4000f8210ff */
[----:B------:R-:W-:Y:S02]  /*0230*/  SGXT R11, R11, 0x1 ;  /* 0x000000010b0b781a */ /* 0x000fe40000000200 */
[----:B------:R-:W-:Y:S02]  /*0240*/  IADD3 R10, P0, R8, UR4, RZ ;  /* 0x00000004080a7c10 */ /* 0x000fe4000ff1e0ff */
[----:B------:R-:W-:-:S02]  /*0250*/  LEA.HI.X R13, R14, UR5, R13, 0x2, P1 ;  /* 0x000000050e0d7c11 */ /* 0x000fc400088f140d */
[----:B------:R-:W-:Y:S02]  /*0260*/  IADD3 R8, P1, R8, R12, RZ ;  /* 0x0000000c08087210 */ /* 0x000fe40007f3e0ff */
[----:B------:R-:W-:Y:S02]  /*0270*/  LEA.HI R14, R11, R4, RZ, 0x4 ;  /* 0x000000040b0e7211 */ /* 0x000fe400078f20ff */
[----:B------:R-:W-:Y:S01]  /*0280*/  IADD3.X R11, R9, UR5, RZ, P0, !PT ;  /* 0x00000005090b7c10 */ /* 0x000fe200087fe4ff */
[--C-:B------:R-:W-:Y:S01]  /*0290*/  IMAD.X R9, R9, 0x1, R13.reuse, P1 ;  /* 0x0000000109097824 */ /* 0x100fe200008e060d */
[----:B------:R-:W-:Y:S01]  /*02a0*/  LOP3.LUT R17, R14, 0xfffffff0, RZ, 0xc0, !PT ;  /* 0xfffffff00e117812 */ /* 0x000fe200078ec0ff */
[C---:B------:R-:W-:Y:S01]  /*02b0*/  IMAD.WIDE R14, R19.reuse, 0x4, R12 ;  /* 0x00000004130e7825 */ /* 0x040fe200078e020c */
[----:B------:R-:W-:Y:S01]  /*02c0*/  ISETP.GE.AND P0, PT, R4, 0x100, PT ;  /* 0x000001000400780c */ /* 0x000fe20003f06270 */
[----:B------:R-:W-:Y:S01]  /*02d0*/  ULDC.64 UR4, c[0x0][0x208] ;  /* 0x0000820000047ab9 */ /* 0x000fe20000000a00 */
[----:B------:R-:W-:Y:S01]  /*02e0*/  IADD3 R19, R19, R17, R0 ;  /* 0x0000001113137210 */ /* 0x000fe20007ffe000 */
[----:B------:R-:W-:-:S04]  /*02f0*/  IMAD.WIDE R12, R0, 0x4, R10 ;  /* 0x00000004000c7825 */ /* 0x000fc800078e020a */
[----:B------:R-:W-:-:S04]  /*0300*/  IMAD.WIDE R8, R17, 0x4, R8 ;  /* 0x0000000411087825 */ /* 0x000fc800078e0208 */
[----:B------:R-:W-:-:S04]  /*0310*/  IMAD.WIDE R10, R17, 0x4, R14 ;  /* 0x00000004110a7825 */ /* 0x000fc800078e020e */
[----:B------:R-:W-:Y:S01]  /*0320*/  IMAD.WIDE R12, R17, 0x4, R12 ;  /* 0x00000004110c7825 */ /* 0x000fe200078e020c */
[----:B------:R-:W-:Y:S01]  /*0330*/  CS2R R16, SRZ ;  /* 0x0000000000107805 */ /* 0x000fe2000001ff00 */
[----:B------:R-:W2:Y:S02]  /*0340*/  @!P0 LDG.E.EL R21, desc[UR4][R10.64+0x4] ;  /* 0x000004040a158981 */ /* 0x000ea4000c2e1900 */
[----:B-1----:R-:W-:Y:S02]  /*0350*/  IMAD.WIDE R14, R19, 0x4, R2 ;  /* 0x00000004130e7825 */ /* 0x002fe400078e0202 */
[----:B------:R-:W1:Y:S01]  /*0360*/  LDC.64 R2, c[0x0][0x210] ;  /* 0x00008400ff027b82 */ /* 0x000e620000000a00 */
[----:B------:R-:W3:Y:S04]  /*0370*/  @!P0 LDG.E.EL R17, desc[UR4][R8.64+0x4] ;  /* 0x0000040408118981 */ /* 0x000ee8000c2e1900 */
[----:B------:R-:W3:Y:S04]  /*0380*/  @!P0 LDG.E.EL R16, desc[UR4][R12.64] ;  /* 0x000000040c108981 */ /* 0x000ee8000c2e1900 */
[----:B------:R-:W2:Y:S01]  /*0390*/  @!P0 LDG.E.EL R18, desc[UR4][R14.64] ;  /* 0x000000040e128981 */ /* 0x000ea2000c2e1900 */
[----:B------:R-:W-:-:S02]  /*03a0*/  I2FP.F32.S32 R19, R0 ;  /* 0x0000000000137245 */ /* 0x000fc40000201400 */
[----:B------:R-:W-:-:S03]  /*03b0*/  I2FP.F32.S32 R0, R7 ;  /* 0x0000000700007245 */ /* 0x000fc60000201400 */
[----:B------:R-:W-:Y:S02]  /*03c0*/  FADD.SAT R19, R6, -R19 ;  /* 0x8000001306137221 */ /* 0x000fe40000002000 */
[----:B------:R-:W-:Y:S01]  /*03d0*/  FADD.SAT R0, R5, -R0 ;  /* 0x8000000005007221 */ /* 0x000fe20000002000 */
[----:B-1----:R-:W-:-:S04]  /*03e0*/  IMAD.WIDE R2, R4, 0x4, R2 ;  /* 0x0000000404027825 */ /* 0x002fc800078e0202 */
[----:B---3--:R-:W-:Y:S01]  /*03f0*/  FADD R17, R17, -R16 ;  /* 0x8000001011117221 */ /* 0x008fe20000000000 */
[----:B--2---:R-:W-:-:S03]  /*0400*/  FADD R21, R21, -R18 ;  /* 0x8000001215157221 */ /* 0x004fc60000000000 */
[C---:B------:R-:W-:Y:S01]  /*0410*/  FFMA R17, R19.reuse, R17, R16 ;  /* 0x0000001113117223 */ /* 0x040fe20000000010 */
[----:B------:R-:W-:-:S04]  /*0420*/  FFMA R18, R19, R21, R18 ;  /* 0x0000001513127223 */ /* 0x000fc80000000012 */
[----:B------:R-:W-:-:S04]  /*0430*/  FADD R17, R17, -R18 ;  /* 0x8000001211117221 */ /* 0x000fc80000000000 */
[----:B------:R-:W-:Y:S01]  /*0440*/  FFMA R17, R17, R0, R18 ;  /* 0x0000000011117223 */ /* 0x000fe20000000012 */
[----:B------:R-:W-:Y:S06]  /*0450*/  @P0 EXIT ;  /* 0x000000000000094d */ /* 0x000fec0003800000 */
[----:B------:R-:W-:Y:S01]  /*0460*/  STG.E desc[UR4][R2.64], R17 ;  /* 0x0000001102007986 */ /* 0x000fe2000c101904 */
[----:B------:R-:W-:Y:S05]  /*0470*/  EXIT ;  /* 0x000000000000794d */ /* 0x000fea0003800000 */
.L_x_0:
[----:B------:R-:W-:-:S00]  /*0480*/  BRA `(.L_x_0) ;  /* 0xfffffffc00fc7947 */ /* 0x000fc0000383ffff */
[----:B------:R-:W-:-:S00]  /*0490*/  NOP ;  /* 0x0000000000007918 */ /* 0x000fc00000000000 */
        /* <DEDUP_REMOVED lines=14> */
.L_x_1:


//--------------------- .nv.constant0.triton_poi_fused__to_copy__unsafe_index_add_arange_clamp_mul_sub_3 --------------------------
	.section	.nv.constant0.triton_poi_fused__to_copy__unsafe_index_add_arange_clamp_mul_sub_3,"a",@progbits
	.sectionflags	@""
	.align	4
.nv.constant0.triton_poi_fused__to_copy__unsafe_index_add_arange_clamp_mul_sub_3:
	.zero		548
